//
// Generated by NVIDIA NVVM Compiler
//
// Compiler Build ID: CL-36424714
// Cuda compilation tools, release 13.0, V13.0.88
// Based on NVVM 20.0.0
//

.version 9.0
.target sm_100
.address_size 64

	// .globl	_Z12helloFromGPUv
.extern .func  (.param .b32 func_retval0) vprintf
(
	.param .b64 vprintf_param_0,
	.param .b64 vprintf_param_1
)
;
.global .align 1 .b8 $str[42] = {72, 101, 108, 108, 111, 32, 87, 111, 114, 108, 100, 32, 102, 114, 111, 109, 32, 71, 80, 85, 32, 40, 73, 39, 97, 109, 32, 116, 104, 114, 101, 97, 100, 32, 61, 32, 37, 100, 41, 33, 10};
.global .align 1 .b8 $str$1[29] = {84, 104, 114, 101, 97, 100, 32, 37, 100, 44, 32, 118, 97, 108, 111, 114, 101, 32, 37, 100, 44, 37, 100, 58, 32, 37, 100, 10};

.visible .entry _Z12helloFromGPUv()
{
	.local .align 8 .b8 	__local_depot0[8];
	.reg .b64 	%SP;
	.reg .b64 	%SPL;
	.reg .b32 	%r<4>;
	.reg .b64 	%rd<5>;

	mov.u64 	%SPL, __local_depot0;
	cvta.local.u64 	%SP, %SPL;
	add.u64 	%rd1, %SP, 0;
	add.u64 	%rd2, %SPL, 0;
	mov.u32 	%r1, %tid.x;
	st.local.u32 	[%rd2], %r1;
	mov.u64 	%rd3, $str;
	cvta.global.u64 	%rd4, %rd3;
	{ // callseq 0, 0
	.param .b64 param0;
	st.param.b64 	[param0], %rd4;
	.param .b64 param1;
	st.param.b64 	[param1], %rd1;
	.param .b32 retval0;
	call.uni (retval0), 
	vprintf, 
	(
	param0, 
	param1
	);
	ld.param.b32 	%r2, [retval0];
	} // callseq 0
	ret;

}
	// .globl	_Z20printThreadMatrixRowPii
.visible .entry _Z20printThreadMatrixRowPii(
	.param .u64 .ptr .align 1 _Z20printThreadMatrixRowPii_param_0,
	.param .u32 _Z20printThreadMatrixRowPii_param_1
)
{
	.local .align 16 .b8 	__local_depot1[16];
	.reg .b64 	%SP;
	.reg .b64 	%SPL;
	.reg .b32 	%r<44>;
	.reg .b64 	%rd<9>;

	mov.u64 	%SPL, __local_depot1;
	cvta.local.u64 	%SP, %SPL;
	ld.param.u64 	%rd1, [_Z20printThreadMatrixRowPii_param_0];
	ld.param.u32 	%r1, [_Z20printThreadMatrixRowPii_param_1];
	mov.u32 	%r2, %tid.x;
	mul.lo.s32 	%r3, %r1, %r2;
	add.u64 	%rd2, %SP, 0;
	add.u64 	%rd3, %SPL, 0;
	cvta.to.global.u64 	%rd4, %rd1;
	mul.wide.s32 	%rd5, %r3, 4;
	add.s64 	%rd6, %rd4, %rd5;
	ld.global.u32 	%r4, [%rd6];
	mov.b32 	%r5, 0;
	st.local.v4.u32 	[%rd3], {%r2, %r2, %r5, %r4};
	mov.u64 	%rd7, $str$1;
	cvta.global.u64 	%rd8, %rd7;
	{ // callseq 1, 0
	.param .b64 param0;
	st.param.b64 	[param0], %rd8;
	.param .b64 param1;
	st.param.b64 	[param1], %rd2;
	.param .b32 retval0;
	call.uni (retval0), 
	vprintf, 
	(
	param0, 
	param1
	);
	ld.param.b32 	%r6, [retval0];
	} // callseq 1
	ld.global.u32 	%r8, [%rd6+4];
	mov.b32 	%r9, 1;
	st.local.v4.u32 	[%rd3], {%r2, %r2, %r9, %r8};
	{ // callseq 2, 0
	.param .b64 param0;
	st.param.b64 	[param0], %rd8;
	.param .b64 param1;
	st.param.b64 	[param1], %rd2;
	.param .b32 retval0;
	call.uni (retval0), 
	vprintf, 
	(
	param0, 
	param1
	);
	ld.param.b32 	%r10, [retval0];
	} // callseq 2
	ld.global.u32 	%r12, [%rd6+8];
	mov.b32 	%r13, 2;
	st.local.v4.u32 	[%rd3], {%r2, %r2, %r13, %r12};
	{ // callseq 3, 0
	.param .b64 param0;
	st.param.b64 	[param0], %rd8;
	.param .b64 param1;
	st.param.b64 	[param1], %rd2;
	.param .b32 retval0;
	call.uni (retval0), 
	vprintf, 
	(
	param0, 
	param1
	);
	ld.param.b32 	%r14, [retval0];
	} // callseq 3
	ld.global.u32 	%r16, [%rd6+12];
	mov.b32 	%r17, 3;
	st.local.v4.u32 	[%rd3], {%r2, %r2, %r17, %r16};
	{ // callseq 4, 0
	.param .b64 param0;
	st.param.b64 	[param0], %rd8;
	.param .b64 param1;
	st.param.b64 	[param1], %rd2;
	.param .b32 retval0;
	call.uni (retval0), 
	vprintf, 
	(
	param0, 
	param1
	);
	ld.param.b32 	%r18, [retval0];
	} // callseq 4
	ld.global.u32 	%r20, [%rd6+16];
	mov.b32 	%r21, 4;
	st.local.v4.u32 	[%rd3], {%r2, %r2, %r21, %r20};
	{ // callseq 5, 0
	.param .b64 param0;
	st.param.b64 	[param0], %rd8;
	.param .b64 param1;
	st.param.b64 	[param1], %rd2;
	.param .b32 retval0;
	call.uni (retval0), 
	vprintf, 
	(
	param0, 
	param1
	);
	ld.param.b32 	%r22, [retval0];
	} // callseq 5
	ld.global.u32 	%r24, [%rd6+20];
	mov.b32 	%r25, 5;
	st.local.v4.u32 	[%rd3], {%r2, %r2, %r25, %r24};
	{ // callseq 6, 0
	.param .b64 param0;
	st.param.b64 	[param0], %rd8;
	.param .b64 param1;
	st.param.b64 	[param1], %rd2;
	.param .b32 retval0;
	call.uni (retval0), 
	vprintf, 
	(
	param0, 
	param1
	);
	ld.param.b32 	%r26, [retval0];
	} // callseq 6
	ld.global.u32 	%r28, [%rd6+24];
	mov.b32 	%r29, 6;
	st.local.v4.u32 	[%rd3], {%r2, %r2, %r29, %r28};
	{ // callseq 7, 0
	.param .b64 param0;
	st.param.b64 	[param0], %rd8;
	.param .b64 param1;
	st.param.b64 	[param1], %rd2;
	.param .b32 retval0;
	call.uni (retval0), 
	vprintf, 
	(
	param0, 
	param1
	);
	ld.param.b32 	%r30, [retval0];
	} // callseq 7
	ld.global.u32 	%r32, [%rd6+28];
	mov.b32 	%r33, 7;
	st.local.v4.u32 	[%rd3], {%r2, %r2, %r33, %r32};
	{ // callseq 8, 0
	.param .b64 param0;
	st.param.b64 	[param0], %rd8;
	.param .b64 param1;
	st.param.b64 	[param1], %rd2;
	.param .b32 retval0;
	call.uni (retval0), 
	vprintf, 
	(
	param0, 
	param1
	);
	ld.param.b32 	%r34, [retval0];
	} // callseq 8
	ld.global.u32 	%r36, [%rd6+32];
	mov.b32 	%r37, 8;
	st.local.v4.u32 	[%rd3], {%r2, %r2, %r37, %r36};
	{ // callseq 9, 0
	.param .b64 param0;
	st.param.b64 	[param0], %rd8;
	.param .b64 param1;
	st.param.b64 	[param1], %rd2;
	.param .b32 retval0;
	call.uni (retval0), 
	vprintf, 
	(
	param0, 
	param1
	);
	ld.param.b32 	%r38, [retval0];
	} // callseq 9
	ld.global.u32 	%r40, [%rd6+36];
	mov.b32 	%r41, 9;
	st.local.v4.u32 	[%rd3], {%r2, %r2, %r41, %r40};
	{ // callseq 10, 0
	.param .b64 param0;
	st.param.b64 	[param0], %rd8;
	.param .b64 param1;
	st.param.b64 	[param1], %rd2;
	.param .b32 retval0;
	call.uni (retval0), 
	vprintf, 
	(
	param0, 
	param1
	);
	ld.param.b32 	%r42, [retval0];
	} // callseq 10
	ret;

}


// ===== COMPILED SASS (sm_100) =====

	.target	sm_100

	.elftype	@"ET_EXEC"


//--------------------- .note.nv.tkinfo           --------------------------
	.section	.note.nv.tkinfo,"",@"SHT_NOTE"
	.sectionflags	@"SHF_NOTE_NV_TKINFO"
	.tkinfo
        /*0018*/ 	.word	0x00000002
        /*0030*/ 	.string	""
        /*0030*/ 	.string	"ptxas"
        /*0030*/ 	.string	"Cuda compilation tools, release 13.0, V13.0.88"
        /*0030*/ 	.string	"Build cuda_13.0.r13.0/compiler.36424714_0"
        /*0030*/ 	.string	"-arch sm_100 -m 64 "



//--------------------- .note.nv.cuinfo           --------------------------
	.section	.note.nv.cuinfo,"",@"SHT_NOTE"
	.sectionflags	@"SHF_NOTE_NV_CUINFO"
        /*0018*/ 	.short	0x0002
        /*001a*/ 	.short	0x0064
        /*001c*/ 	.short	0x0082
	.zero		2


//--------------------- .nv.info                  --------------------------
	.section	.nv.info,"",@"SHT_CUDA_INFO"
	.align	4


	//----- nvinfo : EIATTR_REGCOUNT
	.align		4
        /*0000*/ 	.byte	0x04, 0x2f
        /*0002*/ 	.short	(.L_3 - .L_2)
	.align		4
.L_2:
        /*0004*/ 	.word	index@(_Z12helloFromGPUv)
        /*0008*/ 	.word	0x00000018


	//----- nvinfo : EIATTR_FRAME_SIZE
	.align		4
.L_3:
        /*000c*/ 	.byte	0x04, 0x11
        /*000e*/ 	.short	(.L_5 - .L_4)
	.align		4
.L_4:
        /*0010*/ 	.word	index@(_Z12helloFromGPUv)
        /*0014*/ 	.word	0x00000008


	//----- nvinfo : EIATTR_REGCOUNT
	.align		4
.L_5:
        /*0018*/ 	.byte	0x04, 0x2f
        /*001a*/ 	.short	(.L_7 - .L_6)
	.align		4
.L_6:
        /*001c*/ 	.word	index@(_Z20printThreadMatrixRowPii)
        /*0020*/ 	.word	0x0000001c


	//----- nvinfo : EIATTR_FRAME_SIZE
	.align		4
.L_7:
        /*0024*/ 	.byte	0x04, 0x11
        /*0026*/ 	.short	(.L_9 - .L_8)
	.align		4
.L_8:
        /*0028*/ 	.word	index@(_Z20printThreadMatrixRowPii)
        /*002c*/ 	.word	0x00000010


	//----- nvinfo : EIATTR_MIN_STACK_SIZE
	.align		4
.L_9:
        /*0030*/ 	.byte	0x04, 0x12
        /*0032*/ 	.short	(.L_11 - .L_10)
	.align		4
.L_10:
        /*0034*/ 	.word	index@(_Z20printThreadMatrixRowPii)
        /*0038*/ 	.word	0x00000010


	//----- nvinfo : EIATTR_MIN_STACK_SIZE
	.align		4
.L_11:
        /*003c*/ 	.byte	0x04, 0x12
        /*003e*/ 	.short	(.L_13 - .L_12)
	.align		4
.L_12:
        /*0040*/ 	.word	index@(_Z12helloFromGPUv)
        /*0044*/ 	.word	0x00000008
.L_13:


//--------------------- .nv.compat                --------------------------
	.section	.nv.compat,"",@"SHT_CUDA_COMPAT_INFO"
	.align	4
        /*0000*/ 	.byte	0x02, 0x09, 0x00, 0x00, 0x02, 0x02, 0x01, 0x00, 0x02, 0x05, 0x05, 0x00, 0x03, 0x07, 0x01, 0x01
        /*0010*/ 	.byte	0x02, 0x03, 0x00, 0x00, 0x02, 0x06, 0x01, 0x00, 0x04, 0x0b, 0x08, 0x00, 0x09, 0x00, 0x00, 0x00
        /*0020*/ 	.byte	0x00, 0x00, 0x00, 0x00


//--------------------- .nv.info._Z20printThreadMatrixRowPii --------------------------
	.section	.nv.info._Z20printThreadMatrixRowPii,"",@"SHT_CUDA_INFO"
	.sectionflags	@""
	.align	4


	//----- nvinfo : EIATTR_CUDA_API_VERSION
	.align		4
        /*0000*/ 	.byte	0x04, 0x37
        /*0002*/ 	.short	(.L_15 - .L_14)
.L_14:
        /*0004*/ 	.word	0x00000082


	//----- nvinfo : EIATTR_KPARAM_INFO
	.align		4
.L_15:
        /*0008*/ 	.byte	0x04, 0x17
        /*000a*/ 	.short	(.L_17 - .L_16)
.L_16:
        /*000c*/ 	.word	0x00000000
        /*0010*/ 	.short	0x0001
        /*0012*/ 	.short	0x0008
        /*0014*/ 	.byte	0x00, 0xf0, 0x11, 0x00


	//----- nvinfo : EIATTR_KPARAM_INFO
	.align		4
.L_17:
        /*0018*/ 	.byte	0x04, 0x17
        /*001a*/ 	.short	(.L_19 - .L_18)
.L_18:
        /*001c*/ 	.word	0x00000000
        /*0020*/ 	.short	0x0000
        /*0022*/ 	.short	0x0000
        /*0024*/ 	.byte	0x00, 0xf5, 0x21, 0x00


	//----- nvinfo : EIATTR_SPARSE_MMA_MASK
	.align		4
.L_19:
        /*0028*/ 	.byte	0x03, 0x50
        /*002a*/ 	.short	0x0000


	//----- nvinfo : EIATTR_MAXREG_COUNT
	.align		4
        /*002c*/ 	.byte	0x03, 0x1b
        /*002e*/ 	.short	0x00ff


	//----- nvinfo : EIATTR_EXTERNS
	.align		4
        /*0030*/ 	.byte	0x04, 0x0f
        /*0032*/ 	.short	(.L_21 - .L_20)


	//   ....[0]....
	.align		4
.L_20:
        /*0034*/ 	.word	index@(vprintf)


	//----- nvinfo : EIATTR_MERCURY_ISA_VERSION
	.align		4
.L_21:
        /*0038*/ 	.byte	0x03, 0x5f
        /*003a*/ 	.short	0x0101


	//----- nvinfo : EIATTR_VRC_CTA_INIT_COUNT
	.align		4
        /*003c*/ 	.byte	0x02, 0x4a
	.zero		1
	.zero		1


	//----- nvinfo : EIATTR_SYSCALL_OFFSETS
	.align		4
        /*0040*/ 	.byte	0x04, 0x46
        /*0042*/ 	.short	(.L_23 - .L_22)


	//   ....[0]....
.L_22:
        /*0044*/ 	.word	0x00000180


	//   ....[1]....
        /*0048*/ 	.word	0x00000240


	//   ....[2]....
        /*004c*/ 	.word	0x00000300


	//   ....[3]....
        /*0050*/ 	.word	0x000003c0


	//   ....[4]....
        /*0054*/ 	.word	0x00000480


	//   ....[5]....
        /*0058*/ 	.word	0x00000540


	//   ....[6]....
        /*005c*/ 	.word	0x00000600


	//   ....[7]....
        /*0060*/ 	.word	0x000006c0


	//   ....[8]....
        /*0064*/ 	.word	0x00000780


	//   ....[9]....
        /*0068*/ 	.word	0x00000840


	//----- nvinfo : EIATTR_EXIT_INSTR_OFFSETS
	.align		4
.L_23:
        /*006c*/ 	.byte	0x04, 0x1c
        /*006e*/ 	.short	(.L_25 - .L_24)


	//   ....[0]....
.L_24:
        /*0070*/ 	.word	0x00000850


	//----- nvinfo : EIATTR_CBANK_PARAM_SIZE
	.align		4
.L_25:
        /*0074*/ 	.byte	0x03, 0x19
        /*0076*/ 	.short	0x000c


	//----- nvinfo : EIATTR_PARAM_CBANK
	.align		4
        /*0078*/ 	.byte	0x04, 0x0a
        /*007a*/ 	.short	(.L_27 - .L_26)
	.align		4
.L_26:
        /*007c*/ 	.word	index@(.nv.constant0._Z20printThreadMatrixRowPii)
        /*0080*/ 	.short	0x0380
        /*0082*/ 	.short	0x000c


	//----- nvinfo : EIATTR_SW_WAR
	.align		4
.L_27:
        /*0084*/ 	.byte	0x04, 0x36
        /*0086*/ 	.short	(.L_29 - .L_28)
.L_28:
        /*0088*/ 	.word	0x00000008
.L_29:


//--------------------- .nv.info._Z12helloFromGPUv --------------------------
	.section	.nv.info._Z12helloFromGPUv,"",@"SHT_CUDA_INFO"
	.sectionflags	@""
	.align	4


	//----- nvinfo : EIATTR_CUDA_API_VERSION
	.align		4
        /*0000*/ 	.byte	0x04, 0x37
        /*0002*/ 	.short	(.L_31 - .L_30)
.L_30:
        /*0004*/ 	.word	0x00000082


	//----- nvinfo : EIATTR_SPARSE_MMA_MASK
	.align		4
.L_31:
        /*0008*/ 	.byte	0x03, 0x50
        /*000a*/ 	.short	0x0000


	//----- nvinfo : EIATTR_MAXREG_COUNT
	.align		4
        /*000c*/ 	.byte	0x03, 0x1b
        /*000e*/ 	.short	0x00ff


	//----- nvinfo : EIATTR_EXTERNS
	.align		4
        /*0010*/ 	.byte	0x04, 0x0f
        /*0012*/ 	.short	(.L_33 - .L_32)


	//   ....[0]....
	.align		4
.L_32:
        /*0014*/ 	.word	index@(vprintf)


	//----- nvinfo : EIATTR_MERCURY_ISA_VERSION
	.align		4
.L_33:
        /*0018*/ 	.byte	0x03, 0x5f
        /*001a*/ 	.short	0x0101


	//----- nvinfo : EIATTR_VRC_CTA_INIT_COUNT
	.align		4
        /*001c*/ 	.byte	0x02, 0x4a
	.zero		1
	.zero		1


	//----- nvinfo : EIATTR_SYSCALL_OFFSETS
	.align		4
        /*0020*/ 	.byte	0x04, 0x46
        /*0022*/ 	.short	(.L_35 - .L_34)


	//   ....[0]....
.L_34:
        /*0024*/ 	.word	0x000000e0


	//----- nvinfo : EIATTR_EXIT_INSTR_OFFSETS
	.align		4
.L_35:
        /*0028*/ 	.byte	0x04, 0x1c
        /*002a*/ 	.short	(.L_37 - .L_36)


	//   ....[0]....
.L_36:
        /*002c*/ 	.word	0x000000f0


	//----- nvinfo : EIATTR_SW_WAR
	.align		4
.L_37:
        /*0030*/ 	.byte	0x04, 0x36
        /*0032*/ 	.short	(.L_39 - .L_38)
.L_38:
        /*0034*/ 	.word	0x00000008
.L_39:


//--------------------- .nv.callgraph             --------------------------
	.section	.nv.callgraph,"",@"SHT_CUDA_CALLGRAPH"
	.align	4
	.sectionentsize	8
	.align		4
        /*0000*/ 	.word	0x00000000
	.align		4
        /*0004*/ 	.word	0xffffffff
	.align		4
        /*0008*/ 	.word	index@(_Z20printThreadMatrixRowPii)
	.align		4
        /*000c*/ 	.word	index@(vprintf)
	.align		4
        /*0010*/ 	.word	index@(_Z12helloFromGPUv)
	.align		4
        /*0014*/ 	.word	index@(vprintf)
	.align		4
        /*0018*/ 	.word	0x00000000
	.align		4
        /*001c*/ 	.word	0xfffffffe
	.align		4
        /*0020*/ 	.word	0x00000000
	.align		4
        /*0024*/ 	.word	0xfffffffd
	.align		4
        /*0028*/ 	.word	0x00000000
	.align		4
        /*002c*/ 	.word	0xfffffffc


//--------------------- .nv.constant4             --------------------------
	.section	.nv.constant4,"a",@progbits
	.align	8
	.align		8
.nv.constant4:
        /*0000*/ 	.dword	vprintf
	.align		8
        /*0008*/ 	.dword	$str
	.align		8
        /*0010*/ 	.dword	$str$1


//--------------------- .text._Z20printThreadMatrixRowPii --------------------------
	.section	.text._Z20printThreadMatrixRowPii,"ax",@progbits
	.align	128
        .global         _Z20printThreadMatrixRowPii
        .type           _Z20printThreadMatrixRowPii,@function
        .size           _Z20printThreadMatrixRowPii,(.L_x_13 - _Z20printThreadMatrixRowPii)
        .other          _Z20printThreadMatrixRowPii,@"STO_CUDA_ENTRY STV_DEFAULT"
_Z20printThreadMatrixRowPii:
.text._Z20printThreadMatrixRowPii:
[----:B------:R-:W0:Y:S01]  /*0000*/  LDC R1, c[0x0][0x37c] ;  /* 0x0000df00ff017b82 */ /* 0x000e220000000800 */
[----:B------:R-:W1:Y:S07]  /*0010*/  S2R R16, SR_TID.X ;  /* 0x0000000000107919 */ /* 0x000e6e0000002100 */
[----:B------:R-:W2:Y:S01]  /*0020*/  LDC.64 R22, c[0x0][0x380] ;  /* 0x0000e000ff167b82 */ /* 0x000ea20000000a00 */
[----:B------:R-:W1:Y:S01]  /*0030*/  LDCU UR4, c[0x0][0x388] ;  /* 0x00007100ff0477ac */ /* 0x000e620008000800 */
[----:B0-----:R-:W-:Y:S01]  /*0040*/  VIADD R1, R1, 0xfffffff0 ;  /* 0xfffffff001017836 */ /* 0x001fe20000000000 */
[----:B------:R-:W0:Y:S01]  /*0050*/  LDCU.64 UR36, c[0x0][0x358] ;  /* 0x00006b00ff2477ac */ /* 0x000e220008000a00 */
[----:B------:R-:W-:Y:S01]  /*0060*/  IMAD.MOV.U32 R18, RZ, RZ, RZ ;  /* 0x000000ffff127224 */ /* 0x000fe200078e00ff */
[----:B------:R-:W-:Y:S01]  /*0070*/  MOV R2, 0x0 ;  /* 0x0000000000027802 */ /* 0x000fe20000000f00 */
[----:B------:R-:W3:Y:S01]  /*0080*/  LDCU UR5, c[0x0][0x2fc] ;  /* 0x00005f80ff0577ac */ /* 0x000ee20008000800 */
[----:B------:R-:W4:Y:S01]  /*0090*/  LDCU.64 UR6, c[0x4][0x10] ;  /* 0x01000200ff0677ac */ /* 0x000f220008000a00 */
[----:B-1----:R-:W-:-:S04]  /*00a0*/  IMAD R3, R16, UR4, RZ ;  /* 0x0000000410037c24 */ /* 0x002fc8000f8e02ff */
[----:B--2---:R-:W-:-:S05]  /*00b0*/  IMAD.WIDE R22, R3, 0x4, R22 ;  /* 0x0000000403167825 */ /* 0x004fca00078e0216 */
[----:B0-----:R-:W2:Y:S01]  /*00c0*/  LDG.E R19, desc[UR36][R22.64] ;  /* 0x0000002416137981 */ /* 0x001ea2000c1e1900 */
[----:B------:R-:W0:Y:S01]  /*00d0*/  LDCU UR4, c[0x0][0x2f8] ;  /* 0x00005f00ff0477ac */ /* 0x000e220008000800 */
[----:B------:R-:W-:Y:S01]  /*00e0*/  MOV R17, R16 ;  /* 0x0000001000117202 */ /* 0x000fe20000000f00 */
[----:B------:R1:W1:Y:S01]  /*00f0*/  LDC.64 R8, c[0x4][R2] ;  /* 0x0100000002087b82 */ /* 0x0002620000000a00 */
[----:B----4-:R-:W-:Y:S01]  /*0100*/  IMAD.U32 R4, RZ, RZ, UR6 ;  /* 0x00000006ff047e24 */ /* 0x010fe2000f8e00ff */
[----:B------:R-:W-:Y:S02]  /*0110*/  MOV R5, UR7 ;  /* 0x0000000700057c02 */ /* 0x000fe40008000f00 */
[----:B0-----:R-:W-:-:S05]  /*0120*/  IADD3 R25, P0, PT, R1, UR4, RZ ;  /* 0x0000000401197c10 */ /* 0x001fca000ff1e0ff */
[----:B---3--:R-:W-:Y:S02]  /*0130*/  IMAD.X R24, RZ, RZ, UR5, P0 ;  /* 0x00000005ff187e24 */ /* 0x008fe400080e06ff */
[----:B------:R-:W-:Y:S02]  /*0140*/  IMAD.MOV.U32 R6, RZ, RZ, R25 ;  /* 0x000000ffff067224 */ /* 0x000fe400078e0019 */
[----:B------:R-:W-:Y:S01]  /*0150*/  IMAD.MOV.U32 R7, RZ, RZ, R24 ;  /* 0x000000ffff077224 */ /* 0x000fe200078e0018 */
[----:B-12---:R0:W-:Y:S06]  /*0160*/  STL.128 [R1], R16 ;  /* 0x0000001001007387 */ /* 0x0061ec0000100c00 */
[----:B------:R-:W-:-:S07]  /*0170*/  LEPC R20, `(.L_x_0) ;  /* 0x000000001014794e */ /* 0x000fce0000000000 */
[----:B0-----:R-:W-:Y:S05]  /*0180*/  CALL.ABS.NOINC R8 ;  /* 0x0000000008007343 */ /* 0x001fea0003c00000 */
.L_x_0:
[----:B------:R-:W2:Y:S01]  /*0190*/  LDG.E R19, desc[UR36][R22.64+0x4] ;  /* 0x0000042416137981 */ /* 0x000ea2000c1e1900 */
[----:B------:R-:W-:Y:S02]  /*01a0*/  HFMA2 R18, -RZ, RZ, 0, 5.9604644775390625e-08 ;  /* 0x00000001ff127431 */ /* 0x000fe400000001ff */
[----:B------:R-:W-:Y:S01]  /*01b0*/  IMAD.MOV.U32 R17, RZ, RZ, R16 ;  /* 0x000000ffff117224 */ /* 0x000fe200078e0010 */
[----:B------:R0:W1:Y:S01]  /*01c0*/  LDC.64 R8, c[0x4][R2] ;  /* 0x0100000002087b82 */ /* 0x0000620000000a00 */
[----:B------:R-:W3:Y:S01]  /*01d0*/  LDCU.64 UR4, c[0x4][0x10] ;  /* 0x01000200ff0477ac */ /* 0x000ee20008000a00 */
[----:B------:R-:W-:Y:S02]  /*01e0*/  IMAD.MOV.U32 R6, RZ, RZ, R25 ;  /* 0x000000ffff067224 */ /* 0x000fe400078e0019 */
[----:B------:R-:W-:Y:S02]  /*01f0*/  IMAD.MOV.U32 R7, RZ, RZ, R24 ;  /* 0x000000ffff077224 */ /* 0x000fe400078e0018 */
[----:B---3--:R-:W-:Y:S01]  /*0200*/  IMAD.U32 R4, RZ, RZ, UR4 ;  /* 0x00000004ff047e24 */ /* 0x008fe2000f8e00ff */
[----:B------:R-:W-:Y:S01]  /*0210*/  MOV R5, UR5 ;  /* 0x0000000500057c02 */ /* 0x000fe20008000f00 */
[----:B-12---:R0:W-:Y:S06]  /*0220*/  STL.128 [R1], R16 ;  /* 0x0000001001007387 */ /* 0x0061ec0000100c00 */
[----:B------:R-:W-:-:S07]  /*0230*/  LEPC R20, `(.L_x_1) ;  /* 0x000000001014794e */ /* 0x000fce0000000000 */
[----:B0-----:R-:W-:Y:S05]  /*0240*/  CALL.ABS.NOINC R8 ;  /* 0x0000000008007343 */ /* 0x001fea0003c00000 */
.L_x_1:
[----:B------:R-:W2:Y:S01]  /*0250*/  LDG.E R19, desc[UR36][R22.64+0x8] ;  /* 0x0000082416137981 */ /* 0x000ea2000c1e1900 */
[----:B------:R-:W-:Y:S02]  /*0260*/  HFMA2 R18, -RZ, RZ, 0, 1.1920928955078125e-07 ;  /* 0x00000002ff127431 */ /* 0x000fe400000001ff */
        /* <DEDUP_REMOVED lines=10> */
.L_x_2:
[----:B------:R-:W2:Y:S01]  /*0310*/  LDG.E R19, desc[UR36][R22.64+0xc] ;  /* 0x00000c2416137981 */ /* 0x000ea2000c1e1900 */
[----:B------:R-:W-:Y:S02]  /*0320*/  HFMA2 R18, -RZ, RZ, 0, 1.78813934326171875e-07 ;  /* 0x00000003ff127431 */ /* 0x000fe400000001ff */
[----:B------:R-:W-:Y:S01]  /*0330*/  IMAD.MOV.U32 R17, RZ, RZ, R16 ;  /* 0x000000ffff117224 */ /* 0x000fe200078e0010 */
[----:B------:R0:W1:Y:S01]  /*0340*/  LDC.64 R8, c[0x4][R2] ;  /* 0x0100000002087b82 */ /* 0x0000620000000a00 */
[----:B------:R-:W3:Y:S01]  /*0350*/  LDCU.64 UR4, c[0x4][0x10] ;  /* 0x01000200ff0477ac */ /* 0x000ee20008000a00 */
[----:B------:R-:W-:Y:S01]  /*0360*/  IMAD.MOV.U32 R6, RZ, RZ, R25 ;  /* 0x000000ffff067224 */ /* 0x000fe200078e0019 */
[----:B------:R-:W-:Y:S01]  /*0370*/  MOV R7, R24 ;  /* 0x0000001800077202 */ /* 0x000fe20000000f00 */
[----:B---3--:R-:W-:Y:S01]  /*0380*/  IMAD.U32 R4, RZ, RZ, UR4 ;  /* 0x00000004ff047e24 */ /* 0x008fe2000f8e00ff */
[----:B------:R-:W-:Y:S01]  /*0390*/  MOV R5, UR5 ;  /* 0x0000000500057c02 */ /* 0x000fe20008000f00 */
[----:B-12---:R0:W-:Y:S06]  /*03a0*/  STL.128 [R1], R16 ;  /* 0x0000001001007387 */ /* 0x0061ec0000100c00 */
[----:B------:R-:W-:-:S07]  /*03b0*/  LEPC R20, `(.L_x_3) ;  /* 0x000000001014794e */ /* 0x000fce0000000000 */
[----:B0-----:R-:W-:Y:S05]  /*03c0*/  CALL.ABS.NOINC R8 ;  /* 0x0000000008007343 */ /* 0x001fea0003c00000 */
.L_x_3:
[----:B------:R-:W2:Y:S01]  /*03d0*/  LDG.E R19, desc[UR36][R22.64+0x10] ;  /* 0x0000102416137981 */ /* 0x000ea2000c1e1900 */
[----:B------:R-:W-:Y:S01]  /*03e0*/  IMAD.MOV.U32 R18, RZ, RZ, 0x4 ;  /* 0x00000004ff127424 */ /* 0x000fe200078e00ff */
[----:B------:R-:W-:Y:S01]  /*03f0*/  MOV R17, R16 ;  /* 0x0000001000117202 */ /* 0x000fe20000000f00 */
        /* <DEDUP_REMOVED lines=9> */
.L_x_4:
        /* <DEDUP_REMOVED lines=12> */
.L_x_5:
        /* <DEDUP_REMOVED lines=12> */
.L_x_6:
        /* <DEDUP_REMOVED lines=12> */
.L_x_7:
        /* <DEDUP_REMOVED lines=12> */
.L_x_8:
[----:B------:R-:W2:Y:S01]  /*0790*/  LDG.E R19, desc[UR36][R22.64+0x24] ;  /* 0x0000242416137981 */ /* 0x000ea2000c1e1900 */
[----:B------:R-:W-:Y:S02]  /*07a0*/  HFMA2 R18, -RZ, RZ, 0, 5.36441802978515625e-07 ;  /* 0x00000009ff127431 */ /* 0x000fe400000001ff */
[----:B------:R-:W-:Y:S01]  /*07b0*/  IMAD.MOV.U32 R17, RZ, RZ, R16 ;  /* 0x000000ffff117224 */ /* 0x000fe200078e0010 */
[----:B------:R-:W0:Y:S01]  /*07c0*/  LDC.64 R2, c[0x4][R2] ;  /* 0x0100000002027b82 */ /* 0x000e220000000a00 */
[----:B------:R-:W1:Y:S01]  /*07d0*/  LDCU.64 UR4, c[0x4][0x10] ;  /* 0x01000200ff0477ac */ /* 0x000e620008000a00 */
[----:B------:R-:W-:Y:S01]  /*07e0*/  IMAD.MOV.U32 R6, RZ, RZ, R25 ;  /* 0x000000ffff067224 */ /* 0x000fe200078e0019 */
[----:B------:R-:W-:Y:S01]  /*07f0*/  MOV R7, R24 ;  /* 0x0000001800077202 */ /* 0x000fe20000000f00 */
[----:B-1----:R-:W-:Y:S01]  /*0800*/  IMAD.U32 R4, RZ, RZ, UR4 ;  /* 0x00000004ff047e24 */ /* 0x002fe2000f8e00ff */
[----:B------:R-:W-:Y:S01]  /*0810*/  MOV R5, UR5 ;  /* 0x0000000500057c02 */ /* 0x000fe20008000f00 */
[----:B0-2---:R1:W-:Y:S06]  /*0820*/  STL.128 [R1], R16 ;  /* 0x0000001001007387 */ /* 0x0053ec0000100c00 */
[----:B------:R-:W-:-:S07]  /*0830*/  LEPC R20, `(.L_x_9) ;  /* 0x000000001014794e */ /* 0x000fce0000000000 */
[----:B-1----:R-:W-:Y:S05]  /*0840*/  CALL.ABS.NOINC R2 ;  /* 0x0000000002007343 */ /* 0x002fea0003c00000 */
.L_x_9:
[----:B------:R-:W-:Y:S05]  /*0850*/  EXIT ;  /* 0x000000000000794d */ /* 0x000fea0003800000 */
.L_x_10:
[----:B------:R-:W-:-:S00]  /*0860*/  BRA `(.L_x_10) ;  /* 0xfffffffc00fc7947 */ /* 0x000fc0000383ffff */
[----:B------:R-:W-:-:S00]  /*0870*/  NOP ;  /* 0x0000000000007918 */ /* 0x000fc00000000000 */
        /* <DEDUP_REMOVED lines=8> */
.L_x_13:


//--------------------- .text._Z12helloFromGPUv   --------------------------
	.section	.text._Z12helloFromGPUv,"ax",@progbits
	.align	128
        .global         _Z12helloFromGPUv
        .type           _Z12helloFromGPUv,@function
        .size           _Z12helloFromGPUv,(.L_x_14 - _Z12helloFromGPUv)
        .other          _Z12helloFromGPUv,@"STO_CUDA_ENTRY STV_DEFAULT"
_Z12helloFromGPUv:
.text._Z12helloFromGPUv:
[----:B------:R-:W0:Y:S01]  /*0000*/  LDC R1, c[0x0][0x37c] ;  /* 0x0000df00ff017b82 */ /* 0x000e220000000800 */
[----:B------:R-:W1:Y:S01]  /*0010*/  S2R R8, SR_TID.X ;  /* 0x0000000000087919 */ /* 0x000e620000002100 */
[----:B0-----:R-:W-:Y:S01]  /*0020*/  VIADD R1, R1, 0xfffffff8 ;  /* 0xfffffff801017836 */ /* 0x001fe20000000000 */
[----:B------:R-:W-:Y:S01]  /*0030*/  MOV R0, 0x0 ;  /* 0x0000000000007802 */ /* 0x000fe20000000f00 */
[----:B------:R-:W0:Y:S04]  /*0040*/  LDCU UR4, c[0x0][0x2f8] ;  /* 0x00005f00ff0477ac */ /* 0x000e280008000800 */
[----:B------:R2:W3:Y:S01]  /*0050*/  LDC.64 R2, c[0x4][R0] ;  /* 0x0100000000027b82 */ /* 0x0004e20000000a00 */
[----:B------:R-:W4:Y:S01]  /*0060*/  LDCU.64 UR6, c[0x4][0x8] ;  /* 0x01000100ff0677ac */ /* 0x000f220008000a00 */
[----:B------:R-:W5:Y:S01]  /*0070*/  LDCU UR5, c[0x0][0x2fc] ;  /* 0x00005f80ff0577ac */ /* 0x000f620008000800 */
[----:B0-----:R-:W-:Y:S01]  /*0080*/  IADD3 R6, P0, PT, R1, UR4, RZ ;  /* 0x0000000401067c10 */ /* 0x001fe2000ff1e0ff */
[----:B----4-:R-:W-:Y:S01]  /*0090*/  IMAD.U32 R4, RZ, RZ, UR6 ;  /* 0x00000006ff047e24 */ /* 0x010fe2000f8e00ff */
[----:B------:R-:W-:-:S03]  /*00a0*/  MOV R5, UR7 ;  /* 0x0000000700057c02 */ /* 0x000fc60008000f00 */
[----:B-----5:R-:W-:Y:S01]  /*00b0*/  IMAD.X R7, RZ, RZ, UR5, P0 ;  /* 0x00000005ff077e24 */ /* 0x020fe200080e06ff */
[----:B-1----:R2:W-:Y:S07]  /*00c0*/  STL [R1], R8 ;  /* 0x0000000801007387 */ /* 0x0025ee0000100800 */
[----:B------:R-:W-:-:S07]  /*00d0*/  LEPC R20, `(.L_x_11) ;  /* 0x000000001014794e */ /* 0x000fce0000000000 */
[----:B--23--:R-:W-:Y:S05]  /*00e0*/  CALL.ABS.NOINC R2 ;  /* 0x0000000002007343 */ /* 0x00cfea0003c00000 */
.L_x_11:
[----:B------:R-:W-:Y:S05]  /*00f0*/  EXIT ;  /* 0x000000000000794d */ /* 0x000fea0003800000 */
.L_x_12:
        /* <DEDUP_REMOVED lines=16> */
.L_x_14:


//--------------------- .nv.global.init           --------------------------
	.section	.nv.global.init,"aw",@progbits
.nv.global.init:
	.type		$str$1,@object
	.size		$str$1,($str - $str$1)
$str$1:
        /*0000*/ 	.byte	0x54, 0x68, 0x72, 0x65, 0x61, 0x64, 0x20, 0x25, 0x64, 0x2c, 0x20, 0x76, 0x61, 0x6c, 0x6f, 0x72
        /*0010*/ 	.byte	0x65, 0x20, 0x25, 0x64, 0x2c, 0x25, 0x64, 0x3a, 0x20, 0x25, 0x64, 0x0a, 0x00
	.type		$str,@object
	.size		$str,(.L_0 - $str)
$str:
        /*001d*/ 	.byte	0x48, 0x65, 0x6c, 0x6c, 0x6f, 0x20, 0x57, 0x6f, 0x72, 0x6c, 0x64, 0x20, 0x66, 0x72, 0x6f, 0x6d
        /*002d*/ 	.byte	0x20, 0x47, 0x50, 0x55, 0x20, 0x28, 0x49, 0x27, 0x61, 0x6d, 0x20, 0x74, 0x68, 0x72, 0x65, 0x61
        /*003d*/ 	.byte	0x64, 0x20, 0x3d, 0x20, 0x25, 0x64, 0x29, 0x21, 0x0a, 0x00
.L_0:


//--------------------- .nv.shared.reserved.0     --------------------------
	.section	.nv.shared.reserved.0,"aw",@nobits
	.weak		__nv_reservedSMEM_offset_0_alias
	.size		__nv_reservedSMEM_offset_0_alias, 0, 64
	.other		__nv_reservedSMEM_offset_0_alias,@"STO_CUDA_RESERVED_SHARED STV_DEFAULT"
__nv_reservedSMEM_offset_0_alias:
	.zero		0
	.zero		64


//--------------------- .nv.constant0._Z20printThreadMatrixRowPii --------------------------
	.section	.nv.constant0._Z20printThreadMatrixRowPii,"a",@progbits
	.sectionflags	@""
	.align	4
.nv.constant0._Z20printThreadMatrixRowPii:
	.zero		908


//--------------------- .nv.constant0._Z12helloFromGPUv --------------------------
	.section	.nv.constant0._Z12helloFromGPUv,"a",@progbits
	.sectionflags	@""
	.align	4
.nv.constant0._Z12helloFromGPUv:
	.zero		896


//--------------------- SYMBOLS --------------------------

	.type		.nv.reservedSmem.offset0,@object
	.size		.nv.reservedSmem.offset0,0x4
	.type		vprintf,@function
